	.headerflags	@"EF_CUDA_TEXMODE_UNIFIED EF_CUDA_64BIT_ADDRESS EF_CUDA_ACCELERATORS EF_CUDA_SM90 EF_CUDA_VIRTUAL_SM(EF_CUDA_SM90)"
	.elftype	@"ET_EXEC"


//--------------------- .nv.info                  --------------------------
	.section	.nv.info,"",@"SHT_CUDA_INFO"
	.align	4


	//----- nvinfo : EIATTR_REGCOUNT
	.align		4
        /*0000*/ 	.byte	0x04, 0x2f
        /*0002*/ 	.short	(.L_1 - .L_0)
	.align		4
.L_0:
        /*0004*/ 	.word	index@(triton_poi_fused__to_copy_add_tril_0)
        /*0008*/ 	.word	0x0000000e


	//----- nvinfo : EIATTR_MIN_STACK_SIZE
	.align		4
.L_1:
        /*000c*/ 	.byte	0x04, 0x12
        /*000e*/ 	.short	(.L_3 - .L_2)
	.align		4
.L_2:
        /*0010*/ 	.word	index@(triton_poi_fused__to_copy_add_tril_0)
        /*0014*/ 	.word	0x00000000


	//----- nvinfo : EIATTR_FRAME_SIZE
	.align		4
.L_3:
        /*0018*/ 	.byte	0x04, 0x11
        /*001a*/ 	.short	(.L_5 - .L_4)
	.align		4
.L_4:
        /*001c*/ 	.word	index@(triton_poi_fused__to_copy_add_tril_0)
        /*0020*/ 	.word	0x00000000


	//----- nvinfo : EIATTR_MIN_STACK_SIZE
	.align		4
.L_5:
        /*0024*/ 	.byte	0x04, 0x12
        /*0026*/ 	.short	(.L_7 - .L_6)
	.align		4
.L_6:
        /*0028*/ 	.word	index@(triton_poi_fused__to_copy_add_tril_0)
        /*002c*/ 	.word	0x00000000
.L_7:


//--------------------- .nv.info.triton_poi_fused__to_copy_add_tril_0 --------------------------
	.section	.nv.info.triton_poi_fused__to_copy_add_tril_0,"",@"SHT_CUDA_INFO"
	.sectionflags	@""
	.align	4


	//----- nvinfo : EIATTR_CUDA_API_VERSION
	.align		4
        /*0000*/ 	.byte	0x04, 0x37
        /*0002*/ 	.short	(.L_9 - .L_8)
.L_8:
        /*0004*/ 	.word	0x0000007c


	//----- nvinfo : EIATTR_KPARAM_INFO
	.align		4
.L_9:
        /*0008*/ 	.byte	0x04, 0x17
        /*000a*/ 	.short	(.L_11 - .L_10)
.L_10:
        /*000c*/ 	.word	0x00000000
        /*0010*/ 	.short	0x0003
        /*0012*/ 	.short	0x0018
        /*0014*/ 	.byte	0x00, 0xf0, 0x11, 0x00


	//----- nvinfo : EIATTR_KPARAM_INFO
	.align		4
.L_11:
        /*0018*/ 	.byte	0x04, 0x17
        /*001a*/ 	.short	(.L_13 - .L_12)
.L_12:
        /*001c*/ 	.word	0x00000000
        /*0020*/ 	.short	0x0002
        /*0022*/ 	.short	0x0010
        /*0024*/ 	.byte	0x00, 0xf4, 0x21, 0x00


	//----- nvinfo : EIATTR_KPARAM_INFO
	.align		4
.L_13:
        /*0028*/ 	.byte	0x04, 0x17
        /*002a*/ 	.short	(.L_15 - .L_14)
.L_14:
        /*002c*/ 	.word	0x00000000
        /*0030*/ 	.short	0x0001
        /*0032*/ 	.short	0x0008
        /*0034*/ 	.byte	0x00, 0xf4, 0x21, 0x00


	//----- nvinfo : EIATTR_KPARAM_INFO
	.align		4
.L_15:
        /*0038*/ 	.byte	0x04, 0x17
        /*003a*/ 	.short	(.L_17 - .L_16)
.L_16:
        /*003c*/ 	.word	0x00000000
        /*0040*/ 	.short	0x0000
        /*0042*/ 	.short	0x0000
        /*0044*/ 	.byte	0x00, 0xf4, 0x21, 0x00


	//----- nvinfo : EIATTR_SPARSE_MMA_MASK
	.align		4
.L_17:
        /*0048*/ 	.byte	0x03, 0x50
        /*004a*/ 	.short	0x0000


	//----- nvinfo : EIATTR_MAXREG_COUNT
	.align		4
        /*004c*/ 	.byte	0x03, 0x1b
        /*004e*/ 	.short	0x00ff


	//----- nvinfo : EIATTR_EXIT_INSTR_OFFSETS
	.align		4
        /*0050*/ 	.byte	0x04, 0x1c
        /*0052*/ 	.short	(.L_19 - .L_18)


	//   ....[0]....
.L_18:
        /*0054*/ 	.word	0x000001a0


	//   ....[1]....
        /*0058*/ 	.word	0x000001e0


	//----- nvinfo : EIATTR_REQNTID
	.align		4
.L_19:
        /*005c*/ 	.byte	0x04, 0x10
        /*005e*/ 	.short	(.L_21 - .L_20)
.L_20:
        /*0060*/ 	.word	0x00000020
        /*0064*/ 	.word	0x00000001
        /*0068*/ 	.word	0x00000001


	//----- nvinfo : EIATTR_CBANK_PARAM_SIZE
	.align		4
.L_21:
        /*006c*/ 	.byte	0x03, 0x19
        /*006e*/ 	.short	0x001c


	//----- nvinfo : EIATTR_PARAM_CBANK
	.align		4
        /*0070*/ 	.byte	0x04, 0x0a
        /*0072*/ 	.short	(.L_23 - .L_22)
	.align		4
.L_22:
        /*0074*/ 	.word	index@(.nv.constant0.triton_poi_fused__to_copy_add_tril_0)
        /*0078*/ 	.short	0x0210
        /*007a*/ 	.short	0x001c


	//----- nvinfo : EIATTR_SW_WAR
	.align		4
.L_23:
        /*007c*/ 	.byte	0x04, 0x36
        /*007e*/ 	.short	(.L_25 - .L_24)
.L_24:
        /*0080*/ 	.word	0x00000008
.L_25:


//--------------------- .nv.callgraph             --------------------------
	.section	.nv.callgraph,"",@"SHT_CUDA_CALLGRAPH"
	.align	4
	.sectionentsize	8
	.align		4
        /*0000*/ 	.word	0x00000000
	.align		4
        /*0004*/ 	.word	0xffffffff
	.align		4
        /*0008*/ 	.word	0x00000000
	.align		4
        /*000c*/ 	.word	0xfffffffe
	.align		4
        /*0010*/ 	.word	0x00000000
	.align		4
        /*0014*/ 	.word	0xfffffffd
	.align		4
        /*0018*/ 	.word	0x00000000
	.align		4
        /*001c*/ 	.word	0xfffffffc


//--------------------- .text.triton_poi_fused__to_copy_add_tril_0 --------------------------
	.section	.text.triton_poi_fused__to_copy_add_tril_0,"ax",@progbits
	.align	128
        .global         triton_poi_fused__to_copy_add_tril_0
        .type           triton_poi_fused__to_copy_add_tril_0,@function
        .size           triton_poi_fused__to_copy_add_tril_0,(.L_x_1 - triton_poi_fused__to_copy_add_tril_0)
        .other          triton_poi_fused__to_copy_add_tril_0,@"STO_CUDA_ENTRY STV_DEFAULT"
triton_poi_fused__to_copy_add_tril_0:
.text.triton_poi_fused__to_copy_add_tril_0:
[----:B------:R-:W0:Y:S02]  /*0000*/  LDC R1, c[0x0][0x28] ;  /* 0x00000a00ff017b82 */ /* 0x000e240000000800 */
[----:B------:R-:W1:Y:S01]  /*0010*/  S2R R10, SR_TID.X ;  /* 0x00000000000a7919 */ /* 0x000e620000002100 */
[----:B------:R-:W2:Y:S01]  /*0020*/  LDC.64 R2, c[0x0][0x210] ;  /* 0x00008400ff027b82 */ /* 0x000ea20000000a00 */
[----:B------:R-:W-:Y:S01]  /*0030*/  CS2R R8, SRZ ;  /* 0x0000000000087805 */ /* 0x000fe2000001ff00 */
[----:B------:R-:W-:Y:S01]  /*0040*/  ULDC.64 UR4, c[0x0][0x208] ;  /* 0x0000820000047ab9 */ /* 0x000fe20000000a00 */
[----:B------:R-:W3:Y:S05]  /*0050*/  S2R R11, SR_CTAID.X ;  /* 0x00000000000b7919 */ /* 0x000eea0000002500 */
[----:B------:R-:W4:Y:S01]  /*0060*/  LDC.64 R4, c[0x0][0x218] ;  /* 0x00008600ff047b82 */ /* 0x000f220000000a00 */
[----:B-1----:R-:W-:-:S05]  /*0070*/  LOP3.LUT R0, R10, 0xf, RZ, 0xc0, !PT ;  /* 0x0000000f0a007812 */ /* 0x002fca00078ec0ff */
[----:B---3--:R-:W-:-:S04]  /*0080*/  IMAD R7, R11, 0x10, R0 ;  /* 0x000000100b077824 */ /* 0x008fc800078e0200 */
[C---:B--2---:R-:W-:Y:S01]  /*0090*/  IMAD.WIDE R2, R7.reuse, 0x4, R2 ;  /* 0x0000000407027825 */ /* 0x044fe200078e0202 */
[----:B------:R-:W-:-:S03]  /*00a0*/  ISETP.GE.AND P0, PT, R7, 0x10, PT ;  /* 0x000000100700780c */ /* 0x000fc60003f06270 */
[----:B----4-:R-:W-:-:S10]  /*00b0*/  IMAD.WIDE R4, R7, 0x4, R4 ;  /* 0x0000000407047825 */ /* 0x010fd400078e0204 */
[----:B------:R1:W2:Y:S04]  /*00c0*/  @!P0 LDG.E R8, desc[UR4][R2.64] ;  /* 0x0000000402088981 */ /* 0x0002a8000c1e1900 */
[----:B------:R-:W3:Y:S01]  /*00d0*/  @!P0 LDG.E R9, desc[UR4][R4.64] ;  /* 0x0000000404098981 */ /* 0x000ee2000c1e1900 */
[----:B------:R-:W-:Y:S02]  /*00e0*/  SHF.R.S32.HI R0, RZ, 0x1b, R11 ;  /* 0x0000001bff007819 */ /* 0x000fe4000001140b */
[----:B------:R-:W-:Y:S02]  /*00f0*/  LOP3.LUT P0, RZ, R10, 0x10, RZ, 0xc0, !PT ;  /* 0x000000100aff7812 */ /* 0x000fe4000780c0ff */
[----:B------:R-:W-:Y:S01]  /*0100*/  SGXT R0, R0, 0x1 ;  /* 0x000000010000781a */ /* 0x000fe20000000200 */
[----:B-1----:R-:W1:Y:S01]  /*0110*/  LDC.64 R2, c[0x0][0x220] ;  /* 0x00008800ff027b82 */ /* 0x002e620000000a00 */
[----:B------:R-:W-:-:S02]  /*0120*/  ISETP.LT.AND P0, PT, R7, 0x10, !P0 ;  /* 0x000000100700780c */ /* 0x000fc40004701270 */
[----:B------:R-:W-:-:S04]  /*0130*/  LEA.HI R0, R0, R7, RZ, 0x2 ;  /* 0x0000000700007211 */ /* 0x000fc800078f10ff */
[----:B------:R-:W-:Y:S02]  /*0140*/  LOP3.LUT R6, R0, 0xfffffffc, RZ, 0xc0, !PT ;  /* 0xfffffffc00067812 */ /* 0x000fe400078ec0ff */
[----:B------:R-:W-:-:S04]  /*0150*/  SHF.R.S32.HI R0, RZ, 0x2, R0 ;  /* 0x00000002ff007819 */ /* 0x000fc80000011400 */
[----:B------:R-:W-:-:S04]  /*0160*/  IADD3 R0, -R0, R7, -R6 ;  /* 0x0000000700007210 */ /* 0x000fc80007ffe906 */
[----:B------:R-:W-:-:S04]  /*0170*/  ISETP.GE.AND P1, PT, R0, RZ, PT ;  /* 0x000000ff0000720c */ /* 0x000fc80003f26270 */
[----:B--2---:R-:W-:-:S05]  /*0180*/  FSEL R8, R8, RZ, !P1 ;  /* 0x000000ff08087208 */ /* 0x004fca0004800000 */
[----:B---3--:R-:W-:Y:S01]  /*0190*/  FADD R4, R8, R9 ;  /* 0x0000000908047221 */ /* 0x008fe20000000000 */
[----:B-1----:R-:W-:Y:S06]  /*01a0*/  @!P0 EXIT ;  /* 0x000000000000894d */ /* 0x002fec0003800000 */
[----:B------:R-:W0:Y:S01]  /*01b0*/  F2F.F64.F32 R4, R4 ;  /* 0x0000000400047310 */ /* 0x000e220000201800 */
[----:B------:R-:W-:-:S05]  /*01c0*/  IMAD.WIDE R2, R7, 0x8, R2 ;  /* 0x0000000807027825 */ /* 0x000fca00078e0202 */
[----:B0-----:R-:W-:Y:S01]  /*01d0*/  STG.E.64 desc[UR4][R2.64], R4 ;  /* 0x0000000402007986 */ /* 0x001fe2000c101b04 */
[----:B------:R-:W-:Y:S05]  /*01e0*/  EXIT ;  /* 0x000000000000794d */ /* 0x000fea0003800000 */
.L_x_0:
[----:B------:R-:W-:-:S00]  /*01f0*/  BRA `(.L_x_0) ;  /* 0xfffffffc00fc7947 */ /* 0x000fc0000383ffff */
[----:B------:R-:W-:-:S00]  /*0200*/  NOP ;  /* 0x0000000000007918 */ /* 0x000fc00000000000 */
[----:B------:R-:W-:-:S00]  /*0210*/  NOP ;  /* 0x0000000000007918 */ /* 0x000fc00000000000 */
[----:B------:R-:W-:-:S00]  /*0220*/  NOP ;  /* 0x0000000000007918 */ /* 0x000fc00000000000 */
[----:B------:R-:W-:-:S00]  /*0230*/  NOP ;  /* 0x0000000000007918 */ /* 0x000fc00000000000 */
[----:B------:R-:W-:-:S00]  /*0240*/  NOP ;  /* 0x0000000000007918 */ /* 0x000fc00000000000 */
[----:B------:R-:W-:-:S00]  /*0250*/  NOP ;  /* 0x0000000000007918 */ /* 0x000fc00000000000 */
[----:B------:R-:W-:-:S00]  /*0260*/  NOP ;  /* 0x0000000000007918 */ /* 0x000fc00000000000 */
[----:B------:R-:W-:-:S00]  /*0270*/  NOP ;  /* 0x0000000000007918 */ /* 0x000fc00000000000 */
.L_x_1:


//--------------------- .nv.constant0.triton_poi_fused__to_copy_add_tril_0 --------------------------
	.section	.nv.constant0.triton_poi_fused__to_copy_add_tril_0,"a",@progbits
	.sectionflags	@""
	.align	4
.nv.constant0.triton_poi_fused__to_copy_add_tril_0:
	.zero		556
